//
// Generated by NVIDIA NVVM Compiler
//
// Compiler Build ID: CL-36424714
// Cuda compilation tools, release 13.0, V13.0.88
// Based on NVVM 20.0.0
//

.version 9.0
.target sm_100
.address_size 64

	// .globl	_Z7computePiS_ii

.visible .entry _Z7computePiS_ii(
	.param .u64 .ptr .align 1 _Z7computePiS_ii_param_0,
	.param .u64 .ptr .align 1 _Z7computePiS_ii_param_1,
	.param .u32 _Z7computePiS_ii_param_2,
	.param .u32 _Z7computePiS_ii_param_3
)
{
	.reg .pred 	%p<5>;
	.reg .b32 	%r<34>;
	.reg .b64 	%rd<9>;

	ld.param.u64 	%rd2, [_Z7computePiS_ii_param_0];
	ld.param.u64 	%rd1, [_Z7computePiS_ii_param_1];
	ld.param.u32 	%r21, [_Z7computePiS_ii_param_3];
	cvta.to.global.u64 	%rd3, %rd2;
	mov.u32 	%r22, %tid.x;
	mov.u32 	%r23, %tid.y;
	mad.lo.s32 	%r1, %r21, %r22, %r23;
	mul.wide.s32 	%rd4, %r1, 4;
	add.s64 	%rd5, %rd3, %rd4;
	ld.global.u32 	%r2, [%rd5];
	add.s32 	%r3, %r22, 1;
	and.b32  	%r4, %r3, 3;
	setp.lt.u32 	%p1, %r22, 3;
	mov.b32 	%r33, 1;
	@%p1 bra 	$L__BB0_3;
	mul.lo.s32 	%r25, %r2, %r2;
	mul.lo.s32 	%r5, %r25, %r25;
	and.b32  	%r26, %r3, 2044;
	neg.s32 	%r27, %r26;
	mov.b32 	%r33, 1;
$L__BB0_2:
	mul.lo.s32 	%r33, %r33, %r5;
	add.s32 	%r27, %r27, 4;
	setp.ne.s32 	%p2, %r27, 0;
	@%p2 bra 	$L__BB0_2;
$L__BB0_3:
	setp.eq.s32 	%p3, %r4, 0;
	@%p3 bra 	$L__BB0_6;
	neg.s32 	%r31, %r4;
$L__BB0_5:
	.pragma "nounroll";
	mul.lo.s32 	%r33, %r33, %r2;
	add.s32 	%r31, %r31, 1;
	setp.ne.s32 	%p4, %r31, 0;
	@%p4 bra 	$L__BB0_5;
$L__BB0_6:
	cvta.to.global.u64 	%rd6, %rd1;
	add.s64 	%rd8, %rd6, %rd4;
	st.global.u32 	[%rd8], %r33;
	ret;

}


// ===== COMPILED SASS (sm_100) =====

	.target	sm_100

	.elftype	@"ET_EXEC"


//--------------------- .note.nv.tkinfo           --------------------------
	.section	.note.nv.tkinfo,"",@"SHT_NOTE"
	.sectionflags	@"SHF_NOTE_NV_TKINFO"
	.tkinfo
        /*0018*/ 	.word	0x00000002
        /*0030*/ 	.string	""
        /*0030*/ 	.string	"ptxas"
        /*0030*/ 	.string	"Cuda compilation tools, release 13.0, V13.0.88"
        /*0030*/ 	.string	"Build cuda_13.0.r13.0/compiler.36424714_0"
        /*0030*/ 	.string	"-arch sm_100 -m 64 "



//--------------------- .note.nv.cuinfo           --------------------------
	.section	.note.nv.cuinfo,"",@"SHT_NOTE"
	.sectionflags	@"SHF_NOTE_NV_CUINFO"
        /*0018*/ 	.short	0x0002
        /*001a*/ 	.short	0x0064
        /*001c*/ 	.short	0x0082
	.zero		2


//--------------------- .nv.info                  --------------------------
	.section	.nv.info,"",@"SHT_CUDA_INFO"
	.align	4


	//----- nvinfo : EIATTR_REGCOUNT
	.align		4
        /*0000*/ 	.byte	0x04, 0x2f
        /*0002*/ 	.short	(.L_1 - .L_0)
	.align		4
.L_0:
        /*0004*/ 	.word	index@(_Z7computePiS_ii)
        /*0008*/ 	.word	0x0000000b


	//----- nvinfo : EIATTR_FRAME_SIZE
	.align		4
.L_1:
        /*000c*/ 	.byte	0x04, 0x11
        /*000e*/ 	.short	(.L_3 - .L_2)
	.align		4
.L_2:
        /*0010*/ 	.word	index@(_Z7computePiS_ii)
        /*0014*/ 	.word	0x00000000


	//----- nvinfo : EIATTR_MIN_STACK_SIZE
	.align		4
.L_3:
        /*0018*/ 	.byte	0x04, 0x12
        /*001a*/ 	.short	(.L_5 - .L_4)
	.align		4
.L_4:
        /*001c*/ 	.word	index@(_Z7computePiS_ii)
        /*0020*/ 	.word	0x00000000
.L_5:


//--------------------- .nv.compat                --------------------------
	.section	.nv.compat,"",@"SHT_CUDA_COMPAT_INFO"
	.align	4
        /*0000*/ 	.byte	0x02, 0x09, 0x00, 0x00, 0x02, 0x02, 0x01, 0x00, 0x02, 0x05, 0x05, 0x00, 0x03, 0x07, 0x01, 0x01
        /*0010*/ 	.byte	0x02, 0x03, 0x00, 0x00, 0x02, 0x06, 0x01, 0x00, 0x04, 0x0b, 0x08, 0x00, 0x09, 0x00, 0x00, 0x00
        /*0020*/ 	.byte	0x00, 0x00, 0x00, 0x00


//--------------------- .nv.info._Z7computePiS_ii --------------------------
	.section	.nv.info._Z7computePiS_ii,"",@"SHT_CUDA_INFO"
	.sectionflags	@""
	.align	4


	//----- nvinfo : EIATTR_CUDA_API_VERSION
	.align		4
        /*0000*/ 	.byte	0x04, 0x37
        /*0002*/ 	.short	(.L_7 - .L_6)
.L_6:
        /*0004*/ 	.word	0x00000082


	//----- nvinfo : EIATTR_KPARAM_INFO
	.align		4
.L_7:
        /*0008*/ 	.byte	0x04, 0x17
        /*000a*/ 	.short	(.L_9 - .L_8)
.L_8:
        /*000c*/ 	.word	0x00000000
        /*0010*/ 	.short	0x0003
        /*0012*/ 	.short	0x0014
        /*0014*/ 	.byte	0x00, 0xf0, 0x11, 0x00


	//----- nvinfo : EIATTR_KPARAM_INFO
	.align		4
.L_9:
        /*0018*/ 	.byte	0x04, 0x17
        /*001a*/ 	.short	(.L_11 - .L_10)
.L_10:
        /*001c*/ 	.word	0x00000000
        /*0020*/ 	.short	0x0002
        /*0022*/ 	.short	0x0010
        /*0024*/ 	.byte	0x00, 0xf0, 0x11, 0x00


	//----- nvinfo : EIATTR_KPARAM_INFO
	.align		4
.L_11:
        /*0028*/ 	.byte	0x04, 0x17
        /*002a*/ 	.short	(.L_13 - .L_12)
.L_12:
        /*002c*/ 	.word	0x00000000
        /*0030*/ 	.short	0x0001
        /*0032*/ 	.short	0x0008
        /*0034*/ 	.byte	0x00, 0xf5, 0x21, 0x00


	//----- nvinfo : EIATTR_KPARAM_INFO
	.align		4
.L_13:
        /*0038*/ 	.byte	0x04, 0x17
        /*003a*/ 	.short	(.L_15 - .L_14)
.L_14:
        /*003c*/ 	.word	0x00000000
        /*0040*/ 	.short	0x0000
        /*0042*/ 	.short	0x0000
        /*0044*/ 	.byte	0x00, 0xf5, 0x21, 0x00


	//----- nvinfo : EIATTR_SPARSE_MMA_MASK
	.align		4
.L_15:
        /*0048*/ 	.byte	0x03, 0x50
        /*004a*/ 	.short	0x0000


	//----- nvinfo : EIATTR_MAXREG_COUNT
	.align		4
        /*004c*/ 	.byte	0x03, 0x1b
        /*004e*/ 	.short	0x00ff


	//----- nvinfo : EIATTR_MERCURY_ISA_VERSION
	.align		4
        /*0050*/ 	.byte	0x03, 0x5f
        /*0052*/ 	.short	0x0101


	//----- nvinfo : EIATTR_VRC_CTA_INIT_COUNT
	.align		4
        /*0054*/ 	.byte	0x02, 0x4a
	.zero		1
	.zero		1


	//----- nvinfo : EIATTR_EXIT_INSTR_OFFSETS
	.align		4
        /*0058*/ 	.byte	0x04, 0x1c
        /*005a*/ 	.short	(.L_17 - .L_16)


	//   ....[0]....
.L_16:
        /*005c*/ 	.word	0x000003c0


	//----- nvinfo : EIATTR_CRS_STACK_SIZE
	.align		4
.L_17:
        /*0060*/ 	.byte	0x04, 0x1e
        /*0062*/ 	.short	(.L_19 - .L_18)
.L_18:
        /*0064*/ 	.word	0x00000000


	//----- nvinfo : EIATTR_CBANK_PARAM_SIZE
	.align		4
.L_19:
        /*0068*/ 	.byte	0x03, 0x19
        /*006a*/ 	.short	0x0018


	//----- nvinfo : EIATTR_PARAM_CBANK
	.align		4
        /*006c*/ 	.byte	0x04, 0x0a
        /*006e*/ 	.short	(.L_21 - .L_20)
	.align		4
.L_20:
        /*0070*/ 	.word	index@(.nv.constant0._Z7computePiS_ii)
        /*0074*/ 	.short	0x0380
        /*0076*/ 	.short	0x0018


	//----- nvinfo : EIATTR_SW_WAR
	.align		4
.L_21:
        /*0078*/ 	.byte	0x04, 0x36
        /*007a*/ 	.short	(.L_23 - .L_22)
.L_22:
        /*007c*/ 	.word	0x00000008
.L_23:


//--------------------- .nv.callgraph             --------------------------
	.section	.nv.callgraph,"",@"SHT_CUDA_CALLGRAPH"
	.align	4
	.sectionentsize	8
	.align		4
        /*0000*/ 	.word	0x00000000
	.align		4
        /*0004*/ 	.word	0xffffffff
	.align		4
        /*0008*/ 	.word	0x00000000
	.align		4
        /*000c*/ 	.word	0xfffffffe
	.align		4
        /*0010*/ 	.word	0x00000000
	.align		4
        /*0014*/ 	.word	0xfffffffd
	.align		4
        /*0018*/ 	.word	0x00000000
	.align		4
        /*001c*/ 	.word	0xfffffffc


//--------------------- .text._Z7computePiS_ii    --------------------------
	.section	.text._Z7computePiS_ii,"ax",@progbits
	.align	128
        .global         _Z7computePiS_ii
        .type           _Z7computePiS_ii,@function
        .size           _Z7computePiS_ii,(.L_x_10 - _Z7computePiS_ii)
        .other          _Z7computePiS_ii,@"STO_CUDA_ENTRY STV_DEFAULT"
_Z7computePiS_ii:
.text._Z7computePiS_ii:
[----:B------:R-:W-:Y:S01]  /*0000*/  LDC R1, c[0x0][0x37c] ;  /* 0x0000df00ff017b82 */ /* 0x000fe20000000800 */
[----:B------:R-:W0:Y:S07]  /*0010*/  S2R R4, SR_TID.X ;  /* 0x0000000000047919 */ /* 0x000e2e0000002100 */
[----:B------:R-:W1:Y:S01]  /*0020*/  LDC.64 R2, c[0x0][0x380] ;  /* 0x0000e000ff027b82 */ /* 0x000e620000000a00 */
[----:B------:R-:W0:Y:S01]  /*0030*/  LDCU UR6, c[0x0][0x394] ;  /* 0x00007280ff0677ac */ /* 0x000e220008000800 */
[----:B------:R-:W0:Y:S01]  /*0040*/  S2R R5, SR_TID.Y ;  /* 0x0000000000057919 */ /* 0x000e220000002200 */
[----:B------:R-:W2:Y:S01]  /*0050*/  LDCU.64 UR4, c[0x0][0x358] ;  /* 0x00006b00ff0477ac */ /* 0x000ea20008000a00 */
[----:B0-----:R-:W-:-:S04]  /*0060*/  IMAD R5, R4, UR6, R5 ;  /* 0x0000000604057c24 */ /* 0x001fc8000f8e0205 */
[----:B-1----:R-:W-:-:S05]  /*0070*/  IMAD.WIDE R2, R5, 0x4, R2 ;  /* 0x0000000405027825 */ /* 0x002fca00078e0202 */
[----:B--2---:R0:W5:Y:S01]  /*0080*/  LDG.E R0, desc[UR4][R2.64] ;  /* 0x0000000402007981 */ /* 0x004162000c1e1900 */
[C---:B------:R-:W-:Y:S01]  /*0090*/  ISETP.GE.U32.AND P0, PT, R4.reuse, 0x3, PT ;  /* 0x000000030400780c */ /* 0x040fe20003f06070 */
[----:B------:R-:W-:Y:S01]  /*00a0*/  VIADD R4, R4, 0x1 ;  /* 0x0000000104047836 */ /* 0x000fe20000000000 */
[----:B------:R-:W-:Y:S01]  /*00b0*/  BSSY.RECONVERGENT B0, `(.L_x_0) ;  /* 0x0000024000007945 */ /* 0x000fe20003800200 */
[----:B------:R-:W-:-:S03]  /*00c0*/  HFMA2 R7, -RZ, RZ, 0, 5.9604644775390625e-08 ;  /* 0x00000001ff077431 */ /* 0x000fc600000001ff */
[----:B------:R-:W-:-:S07]  /*00d0*/  LOP3.LUT R6, R4, 0x3, RZ, 0xc0, !PT ;  /* 0x0000000304067812 */ /* 0x000fce00078ec0ff */
[----:B0-----:R-:W-:Y:S05]  /*00e0*/  @!P0 BRA `(.L_x_1) ;  /* 0x0000000000808947 */ /* 0x001fea0003800000 */
[----:B------:R-:W-:Y:S01]  /*00f0*/  LOP3.LUT R4, R4, 0x7fc, RZ, 0xc0, !PT ;  /* 0x000007fc04047812 */ /* 0x000fe200078ec0ff */
[----:B-----5:R-:W-:Y:S01]  /*0100*/  IMAD R2, R0, R0, RZ ;  /* 0x0000000000027224 */ /* 0x020fe200078e02ff */
[----:B------:R-:W-:-:S03]  /*0110*/  MOV R7, 0x1 ;  /* 0x0000000100077802 */ /* 0x000fc60000000f00 */
[----:B------:R-:W-:Y:S02]  /*0120*/  IMAD.MOV R4, RZ, RZ, -R4 ;  /* 0x000000ffff047224 */ /* 0x000fe400078e0a04 */
[----:B------:R-:W-:-:S03]  /*0130*/  IMAD R2, R2, R2, RZ ;  /* 0x0000000202027224 */ /* 0x000fc600078e02ff */
[----:B------:R-:W-:-:S13]  /*0140*/  ISETP.GE.AND P0, PT, R4, RZ, PT ;  /* 0x000000ff0400720c */ /* 0x000fda0003f06270 */
[----:B------:R-:W-:Y:S05]  /*0150*/  @P0 BRA `(.L_x_2) ;  /* 0x0000000000540947 */ /* 0x000fea0003800000 */
[----:B------:R-:W-:Y:S01]  /*0160*/  IMAD.MOV R3, RZ, RZ, -R4 ;  /* 0x000000ffff037224 */ /* 0x000fe200078e0a04 */
[----:B------:R-:W-:Y:S01]  /*0170*/  BSSY.RECONVERGENT B1, `(.L_x_3) ;  /* 0x000000b000017945 */ /* 0x000fe20003800200 */
[----:B------:R-:W-:-:S03]  /*0180*/  PLOP3.LUT P0, PT, PT, PT, PT, 0x80, 0x8 ;  /* 0x000000000008781c */ /* 0x000fc60003f0f070 */
[----:B------:R-:W-:-:S13]  /*0190*/  ISETP.GT.AND P1, PT, R3, 0xc, PT ;  /* 0x0000000c0300780c */ /* 0x000fda0003f24270 */
[----:B------:R-:W-:Y:S05]  /*01a0*/  @!P1 BRA `(.L_x_4) ;  /* 0x00000000001c9947 */ /* 0x000fea0003800000 */
[----:B------:R-:W-:Y:S01]  /*01b0*/  PLOP3.LUT P0, PT, PT, PT, PT, 0x8, 0x80 ;  /* 0x000000000080781c */ /* 0x000fe20003f0e170 */
[----:B------:R-:W-:-:S12]  /*01c0*/  IMAD R8, R2, R2, RZ ;  /* 0x0000000202087224 */ /* 0x000fd800078e02ff */
.L_x_5:
[----:B------:R-:W-:Y:S01]  /*01d0*/  IADD3 R4, PT, PT, R4, 0x10, RZ ;  /* 0x0000001004047810 */ /* 0x000fe20007ffe0ff */
[----:B------:R-:W-:-:S03]  /*01e0*/  IMAD R7, R7, R8, RZ ;  /* 0x0000000807077224 */ /* 0x000fc600078e02ff */
[----:B------:R-:W-:Y:S01]  /*01f0*/  ISETP.GE.AND P1, PT, R4, -0xc, PT ;  /* 0xfffffff40400780c */ /* 0x000fe20003f26270 */
[----:B------:R-:W-:-:S12]  /*0200*/  IMAD R7, R7, R8, RZ ;  /* 0x0000000807077224 */ /* 0x000fd800078e02ff */
[----:B------:R-:W-:Y:S05]  /*0210*/  @!P1 BRA `(.L_x_5) ;  /* 0xfffffffc00ec9947 */ /* 0x000fea000383ffff */
.L_x_4:
[----:B------:R-:W-:Y:S05]  /*0220*/  BSYNC.RECONVERGENT B1 ;  /* 0x0000000000017941 */ /* 0x000fea0003800200 */
.L_x_3:
[----:B------:R-:W-:-:S05]  /*0230*/  IMAD.MOV R3, RZ, RZ, -R4 ;  /* 0x000000ffff037224 */ /* 0x000fca00078e0a04 */
[----:B------:R-:W-:-:S13]  /*0240*/  ISETP.GT.AND P1, PT, R3, 0x4, PT ;  /* 0x000000040300780c */ /* 0x000fda0003f24270 */
[----:B------:R-:W-:Y:S01]  /*0250*/  @P1 PLOP3.LUT P0, PT, PT, PT, PT, 0x8, 0x80 ;  /* 0x000000000080181c */ /* 0x000fe20003f0e170 */
[----:B------:R-:W-:Y:S01]  /*0260*/  @P1 IMAD R3, R7, R2, RZ ;  /* 0x0000000207031224 */ /* 0x000fe200078e02ff */
[----:B------:R-:W-:-:S03]  /*0270*/  @P1 IADD3 R4, PT, PT, R4, 0x8, RZ ;  /* 0x0000000804041810 */ /* 0x000fc60007ffe0ff */
[----:B------:R-:W-:Y:S01]  /*0280*/  @P1 IMAD R7, R2, R3, RZ ;  /* 0x0000000302071224 */ /* 0x000fe200078e02ff */
[----:B------:R-:W-:-:S13]  /*0290*/  ISETP.NE.OR P0, PT, R4, RZ, P0 ;  /* 0x000000ff0400720c */ /* 0x000fda0000705670 */
[----:B------:R-:W-:Y:S05]  /*02a0*/  @!P0 BRA `(.L_x_1) ;  /* 0x0000000000108947 */ /* 0x000fea0003800000 */
.L_x_2:
[----:B------:R-:W-:Y:S02]  /*02b0*/  VIADD R4, R4, 0x4 ;  /* 0x0000000404047836 */ /* 0x000fe40000000000 */
[----:B------:R-:W-:-:S03]  /*02c0*/  IMAD R7, R2, R7, RZ ;  /* 0x0000000702077224 */ /* 0x000fc600078e02ff */
[----:B------:R-:W-:-:S13]  /*02d0*/  ISETP.NE.AND P0, PT, R4, RZ, PT ;  /* 0x000000ff0400720c */ /* 0x000fda0003f05270 */
[----:B------:R-:W-:Y:S05]  /*02e0*/  @P0 BRA `(.L_x_2) ;  /* 0xfffffffc00f00947 */ /* 0x000fea000383ffff */
.L_x_1:
[----:B------:R-:W-:Y:S05]  /*02f0*/  BSYNC.RECONVERGENT B0 ;  /* 0x0000000000007941 */ /* 0x000fea0003800200 */
.L_x_0:
[----:B------:R-:W0:Y:S01]  /*0300*/  LDC.64 R2, c[0x0][0x388] ;  /* 0x0000e200ff027b82 */ /* 0x000e220000000a00 */
[----:B------:R-:W-:Y:S01]  /*0310*/  ISETP.NE.AND P0, PT, R6, RZ, PT ;  /* 0x000000ff0600720c */ /* 0x000fe20003f05270 */
[----:B------:R-:W-:Y:S01]  /*0320*/  BSSY.RECONVERGENT B0, `(.L_x_6) ;  /* 0x0000008000007945 */ /* 0x000fe20003800200 */
[----:B0-----:R-:W-:-:S11]  /*0330*/  IMAD.WIDE R2, R5, 0x4, R2 ;  /* 0x0000000405027825 */ /* 0x001fd600078e0202 */
[----:B------:R-:W-:Y:S05]  /*0340*/  @!P0 BRA `(.L_x_7) ;  /* 0x0000000000148947 */ /* 0x000fea0003800000 */
[----:B------:R-:W-:-:S07]  /*0350*/  IADD3 R6, PT, PT, -R6, RZ, RZ ;  /* 0x000000ff06067210 */ /* 0x000fce0007ffe1ff */
.L_x_8:
[----:B------:R-:W-:Y:S02]  /*0360*/  VIADD R6, R6, 0x1 ;  /* 0x0000000106067836 */ /* 0x000fe40000000000 */
[----:B-----5:R-:W-:-:S03]  /*0370*/  IMAD R7, R0, R7, RZ ;  /* 0x0000000700077224 */ /* 0x020fc600078e02ff */
[----:B------:R-:W-:-:S13]  /*0380*/  ISETP.NE.AND P0, PT, R6, RZ, PT ;  /* 0x000000ff0600720c */ /* 0x000fda0003f05270 */
[----:B------:R-:W-:Y:S05]  /*0390*/  @P0 BRA `(.L_x_8) ;  /* 0xfffffffc00f00947 */ /* 0x000fea000383ffff */
.L_x_7:
[----:B------:R-:W-:Y:S05]  /*03a0*/  BSYNC.RECONVERGENT B0 ;  /* 0x0000000000007941 */ /* 0x000fea0003800200 */
.L_x_6:
[----:B------:R-:W-:Y:S01]  /*03b0*/  STG.E desc[UR4][R2.64], R7 ;  /* 0x0000000702007986 */ /* 0x000fe2000c101904 */
[----:B------:R-:W-:Y:S05]  /*03c0*/  EXIT ;  /* 0x000000000000794d */ /* 0x000fea0003800000 */
.L_x_9:
[----:B------:R-:W-:-:S00]  /*03d0*/  BRA `(.L_x_9) ;  /* 0xfffffffc00fc7947 */ /* 0x000fc0000383ffff */
[----:B------:R-:W-:-:S00]  /*03e0*/  NOP ;  /* 0x0000000000007918 */ /* 0x000fc00000000000 */
        /* <DEDUP_REMOVED lines=9> */
.L_x_10:


//--------------------- .nv.shared.reserved.0     --------------------------
	.section	.nv.shared.reserved.0,"aw",@nobits
	.weak		__nv_reservedSMEM_offset_0_alias
	.size		__nv_reservedSMEM_offset_0_alias, 0, 64
	.other		__nv_reservedSMEM_offset_0_alias,@"STO_CUDA_RESERVED_SHARED STV_DEFAULT"
__nv_reservedSMEM_offset_0_alias:
	.zero		0
	.zero		64


//--------------------- .nv.constant0._Z7computePiS_ii --------------------------
	.section	.nv.constant0._Z7computePiS_ii,"a",@progbits
	.sectionflags	@""
	.align	4
.nv.constant0._Z7computePiS_ii:
	.zero		920


//--------------------- SYMBOLS --------------------------

	.type		.nv.reservedSmem.offset0,@object
	.size		.nv.reservedSmem.offset0,0x4
